//
// Generated by NVIDIA NVVM Compiler
//
// Compiler Build ID: CL-36424714
// Cuda compilation tools, release 13.0, V13.0.88
// Based on NVVM 20.0.0
//

.version 9.0
.target sm_100
.address_size 64

	// .globl	_Z6matmulPK6__halfS1_PS_iiiff
// _ZZ6matmulPK6__halfS1_PS_iiiffE2sA has been demoted
// _ZZ6matmulPK6__halfS1_PS_iiiffE2sB has been demoted

.visible .entry _Z6matmulPK6__halfS1_PS_iiiff(
	.param .u64 .ptr .align 1 _Z6matmulPK6__halfS1_PS_iiiff_param_0,
	.param .u64 .ptr .align 1 _Z6matmulPK6__halfS1_PS_iiiff_param_1,
	.param .u64 .ptr .align 1 _Z6matmulPK6__halfS1_PS_iiiff_param_2,
	.param .u32 _Z6matmulPK6__halfS1_PS_iiiff_param_3,
	.param .u32 _Z6matmulPK6__halfS1_PS_iiiff_param_4,
	.param .u32 _Z6matmulPK6__halfS1_PS_iiiff_param_5,
	.param .f32 _Z6matmulPK6__halfS1_PS_iiiff_param_6,
	.param .f32 _Z6matmulPK6__halfS1_PS_iiiff_param_7
)
{
	.reg .pred 	%p<12>;
	.reg .b16 	%rs<5>;
	.reg .b32 	%r<40>;
	.reg .b32 	%f<118>;
	.reg .b64 	%rd<13>;
	// demoted variable
	.shared .align 4 .b8 _ZZ6matmulPK6__halfS1_PS_iiiffE2sA[4096];
	// demoted variable
	.shared .align 4 .b8 _ZZ6matmulPK6__halfS1_PS_iiiffE2sB[4096];
	ld.param.u64 	%rd4, [_Z6matmulPK6__halfS1_PS_iiiff_param_0];
	ld.param.u64 	%rd5, [_Z6matmulPK6__halfS1_PS_iiiff_param_1];
	ld.param.u64 	%rd6, [_Z6matmulPK6__halfS1_PS_iiiff_param_2];
	ld.param.u32 	%r22, [_Z6matmulPK6__halfS1_PS_iiiff_param_3];
	ld.param.u32 	%r23, [_Z6matmulPK6__halfS1_PS_iiiff_param_4];
	ld.param.u32 	%r24, [_Z6matmulPK6__halfS1_PS_iiiff_param_5];
	ld.param.f32 	%f8, [_Z6matmulPK6__halfS1_PS_iiiff_param_6];
	ld.param.f32 	%f9, [_Z6matmulPK6__halfS1_PS_iiiff_param_7];
	mov.u32 	%r35, %tid.x;
	mov.u32 	%r25, %ntid.x;
	mov.u32 	%r26, %ctaid.x;
	mad.lo.s32 	%r2, %r25, %r26, %r35;
	mov.u32 	%r37, %tid.y;
	mov.u32 	%r27, %ntid.y;
	mov.u32 	%r28, %ctaid.y;
	mad.lo.s32 	%r4, %r27, %r28, %r37;
	setp.lt.s32 	%p1, %r24, 1;
	mov.f32 	%f117, 0f00000000;
	@%p1 bra 	$L__BB0_7;
	shl.b32 	%r30, %r37, 7;
	mov.u32 	%r31, _ZZ6matmulPK6__halfS1_PS_iiiffE2sA;
	add.s32 	%r5, %r31, %r30;
	shl.b32 	%r32, %r35, 2;
	add.s32 	%r6, %r5, %r32;
	mov.u32 	%r33, _ZZ6matmulPK6__halfS1_PS_iiiffE2sB;
	add.s32 	%r8, %r33, %r32;
	add.s32 	%r7, %r8, %r30;
	mad.lo.s32 	%r38, %r37, %r23, %r2;
	shl.b32 	%r10, %r23, 5;
	mad.lo.s32 	%r36, %r24, %r4, %r35;
	cvta.to.global.u64 	%rd1, %rd4;
	cvta.to.global.u64 	%rd2, %rd5;
	mov.f32 	%f117, 0f00000000;
	mov.b32 	%r39, 0;
$L__BB0_2:
	setp.ge.s32 	%p2, %r4, %r22;
	mul.wide.s32 	%rd7, %r36, 2;
	add.s64 	%rd3, %rd1, %rd7;
	setp.ge.s32 	%p3, %r35, %r24;
	mov.f32 	%f115, 0f00000000;
	or.pred  	%p4, %p3, %p2;
	@%p4 bra 	$L__BB0_4;
	ld.global.u16 	%rs1, [%rd3];
	// begin inline asm
	{  cvt.f32.f16 %f115, %rs1;}

	// end inline asm
$L__BB0_4:
	setp.ge.s32 	%p5, %r2, %r23;
	st.shared.f32 	[%r6], %f115;
	setp.ge.s32 	%p6, %r37, %r24;
	mov.f32 	%f116, 0f00000000;
	or.pred  	%p7, %p5, %p6;
	@%p7 bra 	$L__BB0_6;
	mul.wide.s32 	%rd8, %r38, 2;
	add.s64 	%rd9, %rd2, %rd8;
	ld.global.u16 	%rs2, [%rd9];
	// begin inline asm
	{  cvt.f32.f16 %f116, %rs2;}

	// end inline asm
$L__BB0_6:
	st.shared.f32 	[%r7], %f116;
	bar.sync 	0;
	ld.shared.f32 	%f16, [%r5];
	ld.shared.f32 	%f17, [%r8];
	fma.rn.f32 	%f18, %f16, %f17, %f117;
	ld.shared.f32 	%f19, [%r5+4];
	ld.shared.f32 	%f20, [%r8+128];
	fma.rn.f32 	%f21, %f19, %f20, %f18;
	ld.shared.f32 	%f22, [%r5+8];
	ld.shared.f32 	%f23, [%r8+256];
	fma.rn.f32 	%f24, %f22, %f23, %f21;
	ld.shared.f32 	%f25, [%r5+12];
	ld.shared.f32 	%f26, [%r8+384];
	fma.rn.f32 	%f27, %f25, %f26, %f24;
	ld.shared.f32 	%f28, [%r5+16];
	ld.shared.f32 	%f29, [%r8+512];
	fma.rn.f32 	%f30, %f28, %f29, %f27;
	ld.shared.f32 	%f31, [%r5+20];
	ld.shared.f32 	%f32, [%r8+640];
	fma.rn.f32 	%f33, %f31, %f32, %f30;
	ld.shared.f32 	%f34, [%r5+24];
	ld.shared.f32 	%f35, [%r8+768];
	fma.rn.f32 	%f36, %f34, %f35, %f33;
	ld.shared.f32 	%f37, [%r5+28];
	ld.shared.f32 	%f38, [%r8+896];
	fma.rn.f32 	%f39, %f37, %f38, %f36;
	ld.shared.f32 	%f40, [%r5+32];
	ld.shared.f32 	%f41, [%r8+1024];
	fma.rn.f32 	%f42, %f40, %f41, %f39;
	ld.shared.f32 	%f43, [%r5+36];
	ld.shared.f32 	%f44, [%r8+1152];
	fma.rn.f32 	%f45, %f43, %f44, %f42;
	ld.shared.f32 	%f46, [%r5+40];
	ld.shared.f32 	%f47, [%r8+1280];
	fma.rn.f32 	%f48, %f46, %f47, %f45;
	ld.shared.f32 	%f49, [%r5+44];
	ld.shared.f32 	%f50, [%r8+1408];
	fma.rn.f32 	%f51, %f49, %f50, %f48;
	ld.shared.f32 	%f52, [%r5+48];
	ld.shared.f32 	%f53, [%r8+1536];
	fma.rn.f32 	%f54, %f52, %f53, %f51;
	ld.shared.f32 	%f55, [%r5+52];
	ld.shared.f32 	%f56, [%r8+1664];
	fma.rn.f32 	%f57, %f55, %f56, %f54;
	ld.shared.f32 	%f58, [%r5+56];
	ld.shared.f32 	%f59, [%r8+1792];
	fma.rn.f32 	%f60, %f58, %f59, %f57;
	ld.shared.f32 	%f61, [%r5+60];
	ld.shared.f32 	%f62, [%r8+1920];
	fma.rn.f32 	%f63, %f61, %f62, %f60;
	ld.shared.f32 	%f64, [%r5+64];
	ld.shared.f32 	%f65, [%r8+2048];
	fma.rn.f32 	%f66, %f64, %f65, %f63;
	ld.shared.f32 	%f67, [%r5+68];
	ld.shared.f32 	%f68, [%r8+2176];
	fma.rn.f32 	%f69, %f67, %f68, %f66;
	ld.shared.f32 	%f70, [%r5+72];
	ld.shared.f32 	%f71, [%r8+2304];
	fma.rn.f32 	%f72, %f70, %f71, %f69;
	ld.shared.f32 	%f73, [%r5+76];
	ld.shared.f32 	%f74, [%r8+2432];
	fma.rn.f32 	%f75, %f73, %f74, %f72;
	ld.shared.f32 	%f76, [%r5+80];
	ld.shared.f32 	%f77, [%r8+2560];
	fma.rn.f32 	%f78, %f76, %f77, %f75;
	ld.shared.f32 	%f79, [%r5+84];
	ld.shared.f32 	%f80, [%r8+2688];
	fma.rn.f32 	%f81, %f79, %f80, %f78;
	ld.shared.f32 	%f82, [%r5+88];
	ld.shared.f32 	%f83, [%r8+2816];
	fma.rn.f32 	%f84, %f82, %f83, %f81;
	ld.shared.f32 	%f85, [%r5+92];
	ld.shared.f32 	%f86, [%r8+2944];
	fma.rn.f32 	%f87, %f85, %f86, %f84;
	ld.shared.f32 	%f88, [%r5+96];
	ld.shared.f32 	%f89, [%r8+3072];
	fma.rn.f32 	%f90, %f88, %f89, %f87;
	ld.shared.f32 	%f91, [%r5+100];
	ld.shared.f32 	%f92, [%r8+3200];
	fma.rn.f32 	%f93, %f91, %f92, %f90;
	ld.shared.f32 	%f94, [%r5+104];
	ld.shared.f32 	%f95, [%r8+3328];
	fma.rn.f32 	%f96, %f94, %f95, %f93;
	ld.shared.f32 	%f97, [%r5+108];
	ld.shared.f32 	%f98, [%r8+3456];
	fma.rn.f32 	%f99, %f97, %f98, %f96;
	ld.shared.f32 	%f100, [%r5+112];
	ld.shared.f32 	%f101, [%r8+3584];
	fma.rn.f32 	%f102, %f100, %f101, %f99;
	ld.shared.f32 	%f103, [%r5+116];
	ld.shared.f32 	%f104, [%r8+3712];
	fma.rn.f32 	%f105, %f103, %f104, %f102;
	ld.shared.f32 	%f106, [%r5+120];
	ld.shared.f32 	%f107, [%r8+3840];
	fma.rn.f32 	%f108, %f106, %f107, %f105;
	ld.shared.f32 	%f109, [%r5+124];
	ld.shared.f32 	%f110, [%r8+3968];
	fma.rn.f32 	%f117, %f109, %f110, %f108;
	bar.sync 	0;
	add.s32 	%r39, %r39, 32;
	add.s32 	%r38, %r38, %r10;
	add.s32 	%r37, %r37, 32;
	add.s32 	%r36, %r36, 32;
	add.s32 	%r35, %r35, 32;
	setp.lt.s32 	%p8, %r39, %r24;
	@%p8 bra 	$L__BB0_2;
$L__BB0_7:
	setp.ge.s32 	%p9, %r2, %r23;
	setp.ge.s32 	%p10, %r4, %r22;
	or.pred  	%p11, %p9, %p10;
	@%p11 bra 	$L__BB0_9;
	mad.lo.s32 	%r34, %r23, %r4, %r2;
	cvta.to.global.u64 	%rd10, %rd6;
	mul.wide.s32 	%rd11, %r34, 2;
	add.s64 	%rd12, %rd10, %rd11;
	ld.global.u16 	%rs3, [%rd12];
	// begin inline asm
	{  cvt.f32.f16 %f111, %rs3;}

	// end inline asm
	mul.f32 	%f113, %f9, %f111;
	fma.rn.f32 	%f112, %f8, %f117, %f113;
	// begin inline asm
	{  cvt.rn.f16.f32 %rs4, %f112;}

	// end inline asm
	st.global.u16 	[%rd12], %rs4;
$L__BB0_9:
	ret;

}


// ===== COMPILED SASS (sm_100) =====

	.target	sm_100

	.elftype	@"ET_EXEC"


//--------------------- .note.nv.tkinfo           --------------------------
	.section	.note.nv.tkinfo,"",@"SHT_NOTE"
	.sectionflags	@"SHF_NOTE_NV_TKINFO"
	.tkinfo
        /*0018*/ 	.word	0x00000002
        /*0030*/ 	.string	""
        /*0030*/ 	.string	"ptxas"
        /*0030*/ 	.string	"Cuda compilation tools, release 13.0, V13.0.88"
        /*0030*/ 	.string	"Build cuda_13.0.r13.0/compiler.36424714_0"
        /*0030*/ 	.string	"-arch sm_100 -m 64 "



//--------------------- .note.nv.cuinfo           --------------------------
	.section	.note.nv.cuinfo,"",@"SHT_NOTE"
	.sectionflags	@"SHF_NOTE_NV_CUINFO"
        /*0018*/ 	.short	0x0002
        /*001a*/ 	.short	0x0064
        /*001c*/ 	.short	0x0082
	.zero		2


//--------------------- .nv.info                  --------------------------
	.section	.nv.info,"",@"SHT_CUDA_INFO"
	.align	4


	//----- nvinfo : EIATTR_REGCOUNT
	.align		4
        /*0000*/ 	.byte	0x04, 0x2f
        /*0002*/ 	.short	(.L_1 - .L_0)
	.align		4
.L_0:
        /*0004*/ 	.word	index@(_Z6matmulPK6__halfS1_PS_iiiff)
        /*0008*/ 	.word	0x00000020


	//----- nvinfo : EIATTR_FRAME_SIZE
	.align		4
.L_1:
        /*000c*/ 	.byte	0x04, 0x11
        /*000e*/ 	.short	(.L_3 - .L_2)
	.align		4
.L_2:
        /*0010*/ 	.word	index@(_Z6matmulPK6__halfS1_PS_iiiff)
        /*0014*/ 	.word	0x00000000


	//----- nvinfo : EIATTR_MIN_STACK_SIZE
	.align		4
.L_3:
        /*0018*/ 	.byte	0x04, 0x12
        /*001a*/ 	.short	(.L_5 - .L_4)
	.align		4
.L_4:
        /*001c*/ 	.word	index@(_Z6matmulPK6__halfS1_PS_iiiff)
        /*0020*/ 	.word	0x00000000
.L_5:


//--------------------- .nv.compat                --------------------------
	.section	.nv.compat,"",@"SHT_CUDA_COMPAT_INFO"
	.align	4
        /*0000*/ 	.byte	0x02, 0x09, 0x00, 0x00, 0x02, 0x02, 0x01, 0x00, 0x02, 0x05, 0x05, 0x00, 0x03, 0x07, 0x01, 0x01
        /*0010*/ 	.byte	0x02, 0x03, 0x00, 0x00, 0x02, 0x06, 0x01, 0x00, 0x04, 0x0b, 0x08, 0x00, 0x09, 0x00, 0x00, 0x00
        /*0020*/ 	.byte	0x00, 0x00, 0x00, 0x00


//--------------------- .nv.info._Z6matmulPK6__halfS1_PS_iiiff --------------------------
	.section	.nv.info._Z6matmulPK6__halfS1_PS_iiiff,"",@"SHT_CUDA_INFO"
	.sectionflags	@""
	.align	4


	//----- nvinfo : EIATTR_CUDA_API_VERSION
	.align		4
        /*0000*/ 	.byte	0x04, 0x37
        /*0002*/ 	.short	(.L_7 - .L_6)
.L_6:
        /*0004*/ 	.word	0x00000082


	//----- nvinfo : EIATTR_KPARAM_INFO
	.align		4
.L_7:
        /*0008*/ 	.byte	0x04, 0x17
        /*000a*/ 	.short	(.L_9 - .L_8)
.L_8:
        /*000c*/ 	.word	0x00000000
        /*0010*/ 	.short	0x0007
        /*0012*/ 	.short	0x0028
        /*0014*/ 	.byte	0x00, 0xf0, 0x11, 0x00


	//----- nvinfo : EIATTR_KPARAM_INFO
	.align		4
.L_9:
        /*0018*/ 	.byte	0x04, 0x17
        /*001a*/ 	.short	(.L_11 - .L_10)
.L_10:
        /*001c*/ 	.word	0x00000000
        /*0020*/ 	.short	0x0006
        /*0022*/ 	.short	0x0024
        /*0024*/ 	.byte	0x00, 0xf0, 0x11, 0x00


	//----- nvinfo : EIATTR_KPARAM_INFO
	.align		4
.L_11:
        /*0028*/ 	.byte	0x04, 0x17
        /*002a*/ 	.short	(.L_13 - .L_12)
.L_12:
        /*002c*/ 	.word	0x00000000
        /*0030*/ 	.short	0x0005
        /*0032*/ 	.short	0x0020
        /*0034*/ 	.byte	0x00, 0xf0, 0x11, 0x00


	//----- nvinfo : EIATTR_KPARAM_INFO
	.align		4
.L_13:
        /*0038*/ 	.byte	0x04, 0x17
        /*003a*/ 	.short	(.L_15 - .L_14)
.L_14:
        /*003c*/ 	.word	0x00000000
        /*0040*/ 	.short	0x0004
        /*0042*/ 	.short	0x001c
        /*0044*/ 	.byte	0x00, 0xf0, 0x11, 0x00


	//----- nvinfo : EIATTR_KPARAM_INFO
	.align		4
.L_15:
        /*0048*/ 	.byte	0x04, 0x17
        /*004a*/ 	.short	(.L_17 - .L_16)
.L_16:
        /*004c*/ 	.word	0x00000000
        /*0050*/ 	.short	0x0003
        /*0052*/ 	.short	0x0018
        /*0054*/ 	.byte	0x00, 0xf0, 0x11, 0x00


	//----- nvinfo : EIATTR_KPARAM_INFO
	.align		4
.L_17:
        /*0058*/ 	.byte	0x04, 0x17
        /*005a*/ 	.short	(.L_19 - .L_18)
.L_18:
        /*005c*/ 	.word	0x00000000
        /*0060*/ 	.short	0x0002
        /*0062*/ 	.short	0x0010
        /*0064*/ 	.byte	0x00, 0xf5, 0x21, 0x00


	//----- nvinfo : EIATTR_KPARAM_INFO
	.align		4
.L_19:
        /*0068*/ 	.byte	0x04, 0x17
        /*006a*/ 	.short	(.L_21 - .L_20)
.L_20:
        /*006c*/ 	.word	0x00000000
        /*0070*/ 	.short	0x0001
        /*0072*/ 	.short	0x0008
        /*0074*/ 	.byte	0x00, 0xf5, 0x21, 0x00


	//----- nvinfo : EIATTR_KPARAM_INFO
	.align		4
.L_21:
        /*0078*/ 	.byte	0x04, 0x17
        /*007a*/ 	.short	(.L_23 - .L_22)
.L_22:
        /*007c*/ 	.word	0x00000000
        /*0080*/ 	.short	0x0000
        /*0082*/ 	.short	0x0000
        /*0084*/ 	.byte	0x00, 0xf5, 0x21, 0x00


	//----- nvinfo : EIATTR_SPARSE_MMA_MASK
	.align		4
.L_23:
        /*0088*/ 	.byte	0x03, 0x50
        /*008a*/ 	.short	0x0000


	//----- nvinfo : EIATTR_MAXREG_COUNT
	.align		4
        /*008c*/ 	.byte	0x03, 0x1b
        /*008e*/ 	.short	0x00ff


	//----- nvinfo : EIATTR_NUM_BARRIERS
	.align		4
        /*0090*/ 	.byte	0x02, 0x4c
        /*0092*/ 	.byte	0x01
	.zero		1


	//----- nvinfo : EIATTR_MERCURY_ISA_VERSION
	.align		4
        /*0094*/ 	.byte	0x03, 0x5f
        /*0096*/ 	.short	0x0101


	//----- nvinfo : EIATTR_VRC_CTA_INIT_COUNT
	.align		4
        /*0098*/ 	.byte	0x02, 0x4a
	.zero		1
	.zero		1


	//----- nvinfo : EIATTR_EXIT_INSTR_OFFSETS
	.align		4
        /*009c*/ 	.byte	0x04, 0x1c
        /*009e*/ 	.short	(.L_25 - .L_24)


	//   ....[0]....
.L_24:
        /*00a0*/ 	.word	0x00000820


	//   ....[1]....
        /*00a4*/ 	.word	0x000008e0


	//----- nvinfo : EIATTR_CBANK_PARAM_SIZE
	.align		4
.L_25:
        /*00a8*/ 	.byte	0x03, 0x19
        /*00aa*/ 	.short	0x002c


	//----- nvinfo : EIATTR_PARAM_CBANK
	.align		4
        /*00ac*/ 	.byte	0x04, 0x0a
        /*00ae*/ 	.short	(.L_27 - .L_26)
	.align		4
.L_26:
        /*00b0*/ 	.word	index@(.nv.constant0._Z6matmulPK6__halfS1_PS_iiiff)
        /*00b4*/ 	.short	0x0380
        /*00b6*/ 	.short	0x002c


	//----- nvinfo : EIATTR_SW_WAR
	.align		4
.L_27:
        /*00b8*/ 	.byte	0x04, 0x36
        /*00ba*/ 	.short	(.L_29 - .L_28)
.L_28:
        /*00bc*/ 	.word	0x00000008
.L_29:


//--------------------- .nv.callgraph             --------------------------
	.section	.nv.callgraph,"",@"SHT_CUDA_CALLGRAPH"
	.align	4
	.sectionentsize	8
	.align		4
        /*0000*/ 	.word	0x00000000
	.align		4
        /*0004*/ 	.word	0xffffffff
	.align		4
        /*0008*/ 	.word	0x00000000
	.align		4
        /*000c*/ 	.word	0xfffffffe
	.align		4
        /*0010*/ 	.word	0x00000000
	.align		4
        /*0014*/ 	.word	0xfffffffd
	.align		4
        /*0018*/ 	.word	0x00000000
	.align		4
        /*001c*/ 	.word	0xfffffffc


//--------------------- .text._Z6matmulPK6__halfS1_PS_iiiff --------------------------
	.section	.text._Z6matmulPK6__halfS1_PS_iiiff,"ax",@progbits
	.align	128
        .global         _Z6matmulPK6__halfS1_PS_iiiff
        .type           _Z6matmulPK6__halfS1_PS_iiiff,@function
        .size           _Z6matmulPK6__halfS1_PS_iiiff,(.L_x_3 - _Z6matmulPK6__halfS1_PS_iiiff)
        .other          _Z6matmulPK6__halfS1_PS_iiiff,@"STO_CUDA_ENTRY STV_DEFAULT"
_Z6matmulPK6__halfS1_PS_iiiff:
.text._Z6matmulPK6__halfS1_PS_iiiff:
[----:B------:R-:W-:Y:S01]  /*0000*/  LDC R1, c[0x0][0x37c] ;  /* 0x0000df00ff017b82 */ /* 0x000fe20000000800 */
[----:B------:R-:W0:Y:S01]  /*0010*/  S2R R18, SR_TID.X ;  /* 0x0000000000127919 */ /* 0x000e220000002100 */
[----:B------:R-:W1:Y:S01]  /*0020*/  LDCU UR7, c[0x0][0x3a0] ;  /* 0x00007400ff0777ac */ /* 0x000e620008000800 */
[----:B------:R-:W-:Y:S01]  /*0030*/  HFMA2 R23, -RZ, RZ, 0, 0 ;  /* 0x00000000ff177431 */ /* 0x000fe200000001ff */
[----:B------:R-:W0:Y:S01]  /*0040*/  S2R R19, SR_CTAID.X ;  /* 0x0000000000137919 */ /* 0x000e220000002500 */
[----:B------:R-:W0:Y:S01]  /*0050*/  LDCU UR4, c[0x0][0x360] ;  /* 0x00006c00ff0477ac */ /* 0x000e220008000800 */
[----:B------:R-:W2:Y:S01]  /*0060*/  S2R R16, SR_TID.Y ;  /* 0x0000000000107919 */ /* 0x000ea20000002200 */
[----:B------:R-:W2:Y:S01]  /*0070*/  LDCU UR5, c[0x0][0x364] ;  /* 0x00006c80ff0577ac */ /* 0x000ea20008000800 */
[----:B------:R-:W2:Y:S01]  /*0080*/  S2R R17, SR_CTAID.Y ;  /* 0x0000000000117919 */ /* 0x000ea20000002600 */
[----:B------:R-:W3:Y:S01]  /*0090*/  LDCU.64 UR8, c[0x0][0x358] ;  /* 0x00006b00ff0877ac */ /* 0x000ee20008000a00 */
[----:B-1----:R-:W-:Y:S01]  /*00a0*/  UISETP.GE.AND UP0, UPT, UR7, 0x1, UPT ;  /* 0x000000010700788c */ /* 0x002fe2000bf06270 */
[----:B0-----:R-:W-:-:S02]  /*00b0*/  IMAD R19, R19, UR4, R18 ;  /* 0x0000000413137c24 */ /* 0x001fc4000f8e0212 */
[----:B--2---:R-:W-:-:S06]  /*00c0*/  IMAD R17, R17, UR5, R16 ;  /* 0x0000000511117c24 */ /* 0x004fcc000f8e0210 */
[----:B---3--:R-:W-:Y:S05]  /*00d0*/  BRA.U !UP0, `(.L_x_0) ;  /* 0x0000000508c47547 */ /* 0x008fea000b800000 */
[----:B------:R-:W0:Y:S01]  /*00e0*/  S2UR UR6, SR_CgaCtaId ;  /* 0x00000000000679c3 */ /* 0x000e220000008800 */
[----:B------:R-:W1:Y:S01]  /*00f0*/  LDCU.64 UR10, c[0x0][0x398] ;  /* 0x00007300ff0a77ac */ /* 0x000e620008000a00 */
[----:B------:R-:W-:Y:S01]  /*0100*/  MOV R23, RZ ;  /* 0x000000ff00177202 */ /* 0x000fe20000000f00 */
[----:B------:R-:W-:Y:S01]  /*0110*/  IMAD R6, R17, UR7, R18 ;  /* 0x0000000711067c24 */ /* 0x000fe2000f8e0212 */
[----:B------:R-:W-:Y:S01]  /*0120*/  UMOV UR4, 0x400 ;  /* 0x0000040000047882 */ /* 0x000fe20000000000 */
[----:B------:R-:W2:Y:S03]  /*0130*/  LDCU UR12, c[0x0][0x3a0] ;  /* 0x00007400ff0c77ac */ /* 0x000ea60008000800 */
[----:B------:R-:W3:Y:S01]  /*0140*/  LDC R0, c[0x0][0x39c] ;  /* 0x0000e700ff007b82 */ /* 0x000ee20000000800 */
[----:B------:R-:W-:-:S07]  /*0150*/  UIADD3 UR5, UPT, UPT, UR4, 0x1000, URZ ;  /* 0x0000100004057890 */ /* 0x000fce000fffe0ff */
[----:B------:R-:W4:Y:S01]  /*0160*/  LDC.64 R20, c[0x0][0x380] ;  /* 0x0000e000ff147b82 */ /* 0x000f220000000a00 */
[----:B-1----:R-:W-:Y:S01]  /*0170*/  ISETP.GE.AND P1, PT, R17, UR10, PT ;  /* 0x0000000a11007c0c */ /* 0x002fe2000bf26270 */
[----:B------:R-:W-:Y:S01]  /*0180*/  IMAD R7, R16, UR11, R19 ;  /* 0x0000000b10077c24 */ /* 0x000fe2000f8e0213 */
[----:B0-----:R-:W-:Y:S02]  /*0190*/  ULEA UR4, UR6, UR4, 0x18 ;  /* 0x0000000406047291 */ /* 0x001fe4000f8ec0ff */
[----:B------:R-:W-:-:S04]  /*01a0*/  ULEA UR5, UR6, UR5, 0x18 ;  /* 0x0000000506057291 */ /* 0x000fc8000f8ec0ff */
[----:B------:R-:W-:Y:S01]  /*01b0*/  LEA R5, R16, UR4, 0x7 ;  /* 0x0000000410057c11 */ /* 0x000fe2000f8e38ff */
[----:B------:R-:W-:Y:S01]  /*01c0*/  UMOV UR4, URZ ;  /* 0x000000ff00047c82 */ /* 0x000fe20008000000 */
[C---:B------:R-:W-:Y:S02]  /*01d0*/  LEA R3, R18.reuse, UR5, 0x2 ;  /* 0x0000000512037c11 */ /* 0x040fe4000f8e10ff */
[----:B------:R-:W-:Y:S02]  /*01e0*/  LEA R4, R18, R5, 0x2 ;  /* 0x0000000512047211 */ /* 0x000fe400078e10ff */
[----:B--2---:R-:W-:-:S07]  /*01f0*/  LEA R2, R16, R3, 0x7 ;  /* 0x0000000310027211 */ /* 0x004fce00078e38ff */
.L_x_1:
[----:B------:R-:W-:Y:S01]  /*0200*/  ISETP.GE.AND P0, PT, R16, UR12, PT ;  /* 0x0000000c10007c0c */ /* 0x000fe2000bf06270 */
[----:B----4-:R-:W-:Y:S01]  /*0210*/  IMAD.WIDE R8, R6, 0x2, R20 ;  /* 0x0000000206087825 */ /* 0x010fe200078e0214 */
[----:B------:R-:W-:Y:S02]  /*0220*/  ISETP.GE.OR P2, PT, R18, UR12, P1 ;  /* 0x0000000c12007c0c */ /* 0x000fe40008f46670 */
[----:B---3--:R-:W-:-:S11]  /*0230*/  ISETP.GE.OR P0, PT, R19, R0, P0 ;  /* 0x000000001300720c */ /* 0x008fd60000706670 */
[----:B------:R-:W2:Y:S02]  /*0240*/  @!P2 LDG.E.U16 R8, desc[UR8][R8.64] ;  /* 0x000000080808a981 */ /* 0x000ea4000c1e1500 */
[----:B------:R-:W0:Y:S02]  /*0250*/  @!P0 LDC.64 R10, c[0x0][0x388] ;  /* 0x0000e200ff0a8b82 */ /* 0x000e240000000a00 */
[----:B0-----:R-:W-:-:S06]  /*0260*/  @!P0 IMAD.WIDE R10, R7, 0x2, R10 ;  /* 0x00000002070a8825 */ /* 0x001fcc00078e020a */
[----:B------:R-:W3:Y:S01]  /*0270*/  @!P0 LDG.E.U16 R10, desc[UR8][R10.64] ;  /* 0x000000080a0a8981 */ /* 0x000ee2000c1e1500 */
[----:B------:R-:W-:Y:S01]  /*0280*/  HFMA2 R29, -RZ, RZ, 0, 0 ;  /* 0x00000000ff1d7431 */ /* 0x000fe200000001ff */
[----:B------:R-:W-:Y:S01]  /*0290*/  MOV R27, RZ ;  /* 0x000000ff001b7202 */ /* 0x000fe20000000f00 */
[----:B--2---:R-:W-:-:S05]  /*02a0*/  @!P2 HADD2.F32 R27, -RZ, R8.H0_H0 ;  /* 0x20000008ff1ba230 */ /* 0x004fca0000004100 */
[----:B------:R-:W-:Y:S01]  /*02b0*/  STS [R4], R27 ;  /* 0x0000001b04007388 */ /* 0x000fe20000000800 */
[----:B---3--:R-:W-:-:S05]  /*02c0*/  @!P0 HADD2.F32 R29, -RZ, R10.H0_H0 ;  /* 0x2000000aff1d8230 */ /* 0x008fca0000004100 */
[----:B------:R-:W-:Y:S01]  /*02d0*/  STS [R2], R29 ;  /* 0x0000001d02007388 */ /* 0x000fe20000000800 */
[----:B------:R-:W-:Y:S06]  /*02e0*/  BAR.SYNC.DEFER_BLOCKING 0x0 ;  /* 0x0000000000007b1d */ /* 0x000fec0000010000 */
[----:B------:R-:W-:Y:S04]  /*02f0*/  LDS R22, [R3] ;  /* 0x0000000003167984 */ /* 0x000fe80000000800 */
[----:B------:R-:W0:Y:S04]  /*0300*/  LDS.128 R12, [R5] ;  /* 0x00000000050c7984 */ /* 0x000e280000000c00 */
[----:B------:R-:W1:Y:S04]  /*0310*/  LDS R26, [R3+0x80] ;  /* 0x00008000031a7984 */ /* 0x000e680000000800 */
[----:B------:R-:W2:Y:S04]  /*0320*/  LDS R25, [R3+0x100] ;  /* 0x0001000003197984 */ /* 0x000ea80000000800 */
[----:B------:R-:W3:Y:S04]  /*0330*/  LDS R24, [R3+0x180] ;  /* 0x0001800003187984 */ /* 0x000ee80000000800 */
[----:B------:R-:W-:Y:S01]  /*0340*/  LDS.128 R8, [R5+0x10] ;  /* 0x0000100005087984 */ /* 0x000fe20000000c00 */
[----:B0-----:R-:W-:-:S03]  /*0350*/  FFMA R12, R12, R22, R23 ;  /* 0x000000160c0c7223 */ /* 0x001fc60000000017 */
[----:B------:R-:W0:Y:S01]  /*0360*/  LDS R23, [R3+0x200] ;  /* 0x0002000003177984 */ /* 0x000e220000000800 */
[----:B-1----:R-:W-:-:S03]  /*0370*/  FFMA R12, R26, R13, R12 ;  /* 0x0000000d1a0c7223 */ /* 0x002fc6000000000c */
[----:B------:R-:W1:Y:S01]  /*0380*/  LDS R22, [R3+0x280] ;  /* 0x0002800003167984 */ /* 0x000e620000000800 */
[----:B--2---:R-:W-:-:S03]  /*0390*/  FFMA R13, R25, R14, R12 ;  /* 0x0000000e190d7223 */ /* 0x004fc6000000000c */
[----:B------:R-:W2:Y:S01]  /*03a0*/  LDS R25, [R3+0x300] ;  /* 0x0003000003197984 */ /* 0x000ea20000000800 */
[----:B---3--:R-:W-:-:S03]  /*03b0*/  FFMA R13, R24, R15, R13 ;  /* 0x0000000f180d7223 */ /* 0x008fc6000000000d */
[----:B------:R-:W3:Y:S04]  /*03c0*/  LDS R24, [R3+0x380] ;  /* 0x0003800003187984 */ /* 0x000ee80000000800 */
[----:B------:R-:W-:Y:S01]  /*03d0*/  LDS R26, [R3+0xb80] ;  /* 0x000b8000031a7984 */ /* 0x000fe20000000800 */
[----:B0-----:R-:W-:-:S03]  /*03e0*/  FFMA R27, R8, R23, R13 ;  /* 0x00000017081b7223 */ /* 0x001fc6000000000d */
[----:B------:R-:W-:Y:S04]  /*03f0*/  LDS R23, [R3+0x400] ;  /* 0x0004000003177984 */ /* 0x000fe80000000800 */
[----:B------:R-:W0:Y:S01]  /*0400*/  LDS.128 R12, [R5+0x20] ;  /* 0x00002000050c7984 */ /* 0x000e220000000c00 */
[----:B-1----:R-:W-:-:S03]  /*0410*/  FFMA R8, R22, R9, R27 ;  /* 0x0000000916087223 */ /* 0x002fc6000000001b */
[----:B------:R-:W1:Y:S01]  /*0420*/  LDS R22, [R3+0x480] ;  /* 0x0004800003167984 */ /* 0x000e620000000800 */
[----:B--2---:R-:W-:-:S03]  /*0430*/  FFMA R9, R25, R10, R8 ;  /* 0x0000000a19097223 */ /* 0x004fc60000000008 */
[----:B------:R-:W2:Y:S01]  /*0440*/  LDS R25, [R3+0x500] ;  /* 0x0005000003197984 */ /* 0x000ea20000000800 */
[----:B---3--:R-:W-:-:S03]  /*0450*/  FFMA R9, R24, R11, R9 ;  /* 0x0000000b18097223 */ /* 0x008fc60000000009 */
[----:B------:R-:W3:Y:S01]  /*0460*/  LDS R24, [R3+0x580] ;  /* 0x0005800003187984 */ /* 0x000ee20000000800 */
        /* <DEDUP_REMOVED lines=26> */
[----:B------:R-:W-:Y:S04]  /*0610*/  LDS R27, [R3+0xc00] ;  /* 0x000c0000031b7984 */ /* 0x000fe80000000800 */
[----:B------:R-:W-:Y:S01]  /*0620*/  LDS R24, [R3+0xc80] ;  /* 0x000c800003187984 */ /* 0x000fe20000000800 */
[----:B0-----:R-:W-:-:S03]  /*0630*/  FFMA R23, R8, R23, R13 ;  /* 0x0000001708177223 */ /* 0x001fc6000000000d */
[----:B------:R-:W0:Y:S01]  /*0640*/  LDS.128 R12, [R5+0x60] ;  /* 0x00006000050c7984 */ /* 0x000e220000000c00 */
[----:B-1----:R-:W-:-:S03]  /*0650*/  FFMA R22, R22, R9, R23 ;  /* 0x0000000916167223 */ /* 0x002fc60000000017 */
[----:B------:R-:W1:Y:S01]  /*0660*/  LDS R23, [R3+0xd00] ;  /* 0x000d000003177984 */ /* 0x000e620000000800 */
[----:B--2---:R-:W-:-:S03]  /*0670*/  FFMA R25, R25, R10, R22 ;  /* 0x0000000a19197223 */ /* 0x004fc60000000016 */
[----:B------:R-:W2:Y:S01]  /*0680*/  LDS R22, [R3+0xd80] ;  /* 0x000d800003167984 */ /* 0x000ea20000000800 */
[----:B------:R-:W-:-:S03]  /*0690*/  FFMA R11, R26, R11, R25 ;  /* 0x0000000b1a0b7223 */ /* 0x000fc60000000019 */
[----:B------:R-:W-:Y:S01]  /*06a0*/  LDS R25, [R3+0xe00] ;  /* 0x000e000003197984 */ /* 0x000fe20000000800 */
[----:B0-----:R-:W-:-:S03]  /*06b0*/  FFMA R27, R12, R27, R11 ;  /* 0x0000001b0c1b7223 */ /* 0x001fc6000000000b */
[----:B------:R-:W0:Y:S01]  /*06c0*/  LDS.128 R8, [R5+0x70] ;  /* 0x0000700005087984 */ /* 0x000e220000000c00 */
[----:B------:R-:W-:-:S03]  /*06d0*/  FFMA R24, R24, R13, R27 ;  /* 0x0000000d18187223 */ /* 0x000fc6000000001b */
[----:B------:R-:W3:Y:S04]  /*06e0*/  LDS R27, [R3+0xe80] ;  /* 0x000e8000031b7984 */ /* 0x000ee80000000800 */
[----:B------:R-:W4:Y:S04]  /*06f0*/  LDS R13, [R3+0xf00] ;  /* 0x000f0000030d7984 */ /* 0x000f280000000800 */
[----:B------:R-:W5:Y:S01]  /*0700*/  LDS R12, [R3+0xf80] ;  /* 0x000f8000030c7984 */ /* 0x000f620000000800 */
[----:B-1----:R-:W-:Y:S01]  /*0710*/  FFMA R23, R23, R14, R24 ;  /* 0x0000000e17177223 */ /* 0x002fe20000000018 */
[----:B------:R-:W-:-:S03]  /*0720*/  UIADD3 UR4, UPT, UPT, UR4, 0x20, URZ ;  /* 0x0000002004047890 */ /* 0x000fc6000fffe0ff */
[----:B--2---:R-:W-:Y:S01]  /*0730*/  FFMA R15, R22, R15, R23 ;  /* 0x0000000f160f7223 */ /* 0x004fe20000000017 */
[----:B------:R-:W-:Y:S01]  /*0740*/  UISETP.GE.AND UP0, UPT, UR4, UR12, UPT ;  /* 0x0000000c0400728c */ /* 0x000fe2000bf06270 */
[----:B------:R-:W-:Y:S02]  /*0750*/  IADD3 R16, PT, PT, R16, 0x20, RZ ;  /* 0x0000002010107810 */ /* 0x000fe40007ffe0ff */
[----:B------:R-:W-:Y:S02]  /*0760*/  IADD3 R6, PT, PT, R6, 0x20, RZ ;  /* 0x0000002006067810 */ /* 0x000fe40007ffe0ff */
[----:B------:R-:W-:Y:S02]  /*0770*/  IADD3 R18, PT, PT, R18, 0x20, RZ ;  /* 0x0000002012127810 */ /* 0x000fe40007ffe0ff */
[----:B------:R-:W-:Y:S01]  /*0780*/  LEA R7, R0, R7, 0x5 ;  /* 0x0000000700077211 */ /* 0x000fe200078e28ff */
[----:B0-----:R-:W-:-:S04]  /*0790*/  FFMA R8, R8, R25, R15 ;  /* 0x0000001908087223 */ /* 0x001fc8000000000f */
[----:B---3--:R-:W-:-:S04]  /*07a0*/  FFMA R8, R27, R9, R8 ;  /* 0x000000091b087223 */ /* 0x008fc80000000008 */
[----:B----4-:R-:W-:-:S04]  /*07b0*/  FFMA R13, R13, R10, R8 ;  /* 0x0000000a0d0d7223 */ /* 0x010fc80000000008 */
[----:B-----5:R-:W-:Y:S01]  /*07c0*/  FFMA R23, R12, R11, R13 ;  /* 0x0000000b0c177223 */ /* 0x020fe2000000000d */
[----:B------:R-:W-:Y:S06]  /*07d0*/  BAR.SYNC.DEFER_BLOCKING 0x0 ;  /* 0x0000000000007b1d */ /* 0x000fec0000010000 */
[----:B------:R-:W-:Y:S05]  /*07e0*/  BRA.U !UP0, `(.L_x_1) ;  /* 0xfffffff908847547 */ /* 0x000fea000b83ffff */
.L_x_0:
[----:B------:R-:W0:Y:S02]  /*07f0*/  LDCU.64 UR6, c[0x0][0x398] ;  /* 0x00007300ff0677ac */ /* 0x000e240008000a00 */
[----:B0-----:R-:W-:-:S04]  /*0800*/  ISETP.GE.AND P0, PT, R17, UR6, PT ;  /* 0x0000000611007c0c */ /* 0x001fc8000bf06270 */
[----:B------:R-:W-:-:S13]  /*0810*/  ISETP.GE.OR P0, PT, R19, UR7, P0 ;  /* 0x0000000713007c0c */ /* 0x000fda0008706670 */
[----:B------:R-:W-:Y:S05]  /*0820*/  @P0 EXIT ;  /* 0x000000000000094d */ /* 0x000fea0003800000 */
[----:B------:R-:W0:Y:S01]  /*0830*/  LDC.64 R2, c[0x0][0x390] ;  /* 0x0000e400ff027b82 */ /* 0x000e220000000a00 */
[----:B------:R-:W-:Y:S01]  /*0840*/  IMAD R17, R17, UR7, R19 ;  /* 0x0000000711117c24 */ /* 0x000fe2000f8e0213 */
[----:B------:R-:W1:Y:S01]  /*0850*/  LDCU UR4, c[0x0][0x3a8] ;  /* 0x00007500ff0477ac */ /* 0x000e620008000800 */
[----:B------:R-:W2:Y:S02]  /*0860*/  LDCU UR5, c[0x0][0x3a4] ;  /* 0x00007480ff0577ac */ /* 0x000ea40008000800 */
[----:B0-----:R-:W-:-:S05]  /*0870*/  IMAD.WIDE R2, R17, 0x2, R2 ;  /* 0x0000000211027825 */ /* 0x001fca00078e0202 */
[----:B------:R-:W3:Y:S02]  /*0880*/  LDG.E.U16 R0, desc[UR8][R2.64] ;  /* 0x0000000802007981 */ /* 0x000ee4000c1e1500 */
[----:B---3--:R-:W-:-:S05]  /*0890*/  HADD2.F32 R0, -RZ, R0.H0_H0 ;  /* 0x20000000ff007230 */ /* 0x008fca0000004100 */
[----:B-1----:R-:W-:-:S04]  /*08a0*/  FMUL R0, R0, UR4 ;  /* 0x0000000400007c20 */ /* 0x002fc80008400000 */
[----:B--2---:R-:W-:-:S05]  /*08b0*/  FFMA R0, R23, UR5, R0 ;  /* 0x0000000517007c23 */ /* 0x004fca0008000000 */
[----:B------:R-:W-:-:S05]  /*08c0*/  F2FP.F16.F32.PACK_AB R0, RZ, R0 ;  /* 0x00000000ff00723e */ /* 0x000fca00000000ff */
[----:B------:R-:W-:Y:S01]  /*08d0*/  STG.E.U16 desc[UR8][R2.64], R0 ;  /* 0x0000000002007986 */ /* 0x000fe2000c101508 */
[----:B------:R-:W-:Y:S05]  /*08e0*/  EXIT ;  /* 0x000000000000794d */ /* 0x000fea0003800000 */
.L_x_2:
[----:B------:R-:W-:-:S00]  /*08f0*/  BRA `(.L_x_2) ;  /* 0xfffffffc00fc7947 */ /* 0x000fc0000383ffff */
[----:B------:R-:W-:-:S00]  /*0900*/  NOP ;  /* 0x0000000000007918 */ /* 0x000fc00000000000 */
[----:B------:R-:W-:-:S00]  /*0910*/  NOP ;  /* 0x0000000000007918 */ /* 0x000fc00000000000 */
[----:B------:R-:W-:-:S00]  /*0920*/  NOP ;  /* 0x0000000000007918 */ /* 0x000fc00000000000 */
[----:B------:R-:W-:-:S00]  /*0930*/  NOP ;  /* 0x0000000000007918 */ /* 0x000fc00000000000 */
[----:B------:R-:W-:-:S00]  /*0940*/  NOP ;  /* 0x0000000000007918 */ /* 0x000fc00000000000 */
[----:B------:R-:W-:-:S00]  /*0950*/  NOP ;  /* 0x0000000000007918 */ /* 0x000fc00000000000 */
[----:B------:R-:W-:-:S00]  /*0960*/  NOP ;  /* 0x0000000000007918 */ /* 0x000fc00000000000 */
[----:B------:R-:W-:-:S00]  /*0970*/  NOP ;  /* 0x0000000000007918 */ /* 0x000fc00000000000 */
.L_x_3:


//--------------------- .nv.shared._Z6matmulPK6__halfS1_PS_iiiff --------------------------
	.section	.nv.shared._Z6matmulPK6__halfS1_PS_iiiff,"aw",@nobits
	.sectionflags	@""
	.align	4
.nv.shared._Z6matmulPK6__halfS1_PS_iiiff:
	.zero		9216


//--------------------- .nv.shared.reserved.0     --------------------------
	.section	.nv.shared.reserved.0,"aw",@nobits
	.weak		__nv_reservedSMEM_offset_0_alias
	.size		__nv_reservedSMEM_offset_0_alias, 0, 64
	.other		__nv_reservedSMEM_offset_0_alias,@"STO_CUDA_RESERVED_SHARED STV_DEFAULT"
__nv_reservedSMEM_offset_0_alias:
	.zero		0
	.zero		64


//--------------------- .nv.constant0._Z6matmulPK6__halfS1_PS_iiiff --------------------------
	.section	.nv.constant0._Z6matmulPK6__halfS1_PS_iiiff,"a",@progbits
	.sectionflags	@""
	.align	4
.nv.constant0._Z6matmulPK6__halfS1_PS_iiiff:
	.zero		940


//--------------------- SYMBOLS --------------------------

	.type		.nv.reservedSmem.offset0,@object
	.size		.nv.reservedSmem.offset0,0x4
	.type		.nv.reservedSmem.cap,@object
	.size		.nv.reservedSmem.cap,0x4
